//
// Generated by NVIDIA NVVM Compiler
//
// Compiler Build ID: CL-36424714
// Cuda compilation tools, release 13.0, V13.0.88
// Based on NVVM 20.0.0
//

.version 9.0
.target sm_100
.address_size 64

	// .globl	_Z25hysteresis_reconstructionPK3labPbS2_iil
.global .align 1 .u8 has_changed;

.visible .entry _Z25hysteresis_reconstructionPK3labPbS2_iil(
	.param .u64 .ptr .align 1 _Z25hysteresis_reconstructionPK3labPbS2_iil_param_0,
	.param .u64 .ptr .align 1 _Z25hysteresis_reconstructionPK3labPbS2_iil_param_1,
	.param .u64 .ptr .align 1 _Z25hysteresis_reconstructionPK3labPbS2_iil_param_2,
	.param .u32 _Z25hysteresis_reconstructionPK3labPbS2_iil_param_3,
	.param .u32 _Z25hysteresis_reconstructionPK3labPbS2_iil_param_4,
	.param .u64 _Z25hysteresis_reconstructionPK3labPbS2_iil_param_5
)
{
	.reg .pred 	%p<36>;
	.reg .b16 	%rs<10>;
	.reg .b32 	%r<20>;
	.reg .b64 	%rd<13>;

	ld.param.u64 	%rd5, [_Z25hysteresis_reconstructionPK3labPbS2_iil_param_1];
	ld.param.u64 	%rd6, [_Z25hysteresis_reconstructionPK3labPbS2_iil_param_2];
	ld.param.u32 	%r7, [_Z25hysteresis_reconstructionPK3labPbS2_iil_param_3];
	ld.param.u32 	%r9, [_Z25hysteresis_reconstructionPK3labPbS2_iil_param_4];
	cvta.to.global.u64 	%rd1, %rd6;
	mov.u32 	%r10, %ctaid.x;
	mov.u32 	%r11, %ntid.x;
	mov.u32 	%r12, %tid.x;
	mad.lo.s32 	%r1, %r10, %r11, %r12;
	mov.u32 	%r13, %ctaid.y;
	mov.u32 	%r14, %ntid.y;
	mov.u32 	%r15, %tid.y;
	mad.lo.s32 	%r16, %r13, %r14, %r15;
	setp.ge.s32 	%p3, %r1, %r7;
	setp.ge.s32 	%p4, %r16, %r9;
	or.pred  	%p5, %p3, %p4;
	@%p5 bra 	$L__BB0_16;
	mul.lo.s32 	%r3, %r7, %r16;
	add.s32 	%r4, %r3, %r1;
	cvt.s64.s32 	%rd7, %r4;
	add.s64 	%rd2, %rd1, %rd7;
	ld.global.u8 	%rs1, [%rd2];
	setp.ne.s16 	%p6, %rs1, 0;
	@%p6 bra 	$L__BB0_16;
	cvta.to.global.u64 	%rd9, %rd5;
	add.s64 	%rd10, %rd9, %rd7;
	ld.global.u8 	%rs2, [%rd10];
	setp.eq.s16 	%p7, %rs2, 0;
	@%p7 bra 	$L__BB0_16;
	add.s32 	%r5, %r16, -1;
	setp.ge.u32 	%p8, %r5, %r9;
	sub.s32 	%r17, %r3, %r7;
	add.s32 	%r18, %r17, %r1;
	cvt.s64.s32 	%rd11, %r18;
	add.s64 	%rd3, %rd1, %rd11;
	setp.gt.s32 	%p9, %r1, 0;
	setp.le.s32 	%p10, %r1, %r7;
	and.pred  	%p1, %p9, %p10;
	not.pred 	%p11, %p1;
	or.pred  	%p12, %p11, %p8;
	@%p12 bra 	$L__BB0_6;
	ld.global.u8 	%rs3, [%rd3];
	setp.eq.s16 	%p13, %rs3, 0;
	@%p13 bra 	$L__BB0_6;
$L__BB0_5:
	mov.b16 	%rs9, 1;
	st.global.u8 	[%rd2], %rs9;
	st.global.u8 	[has_changed], %rs9;
	bra.uni 	$L__BB0_16;
$L__BB0_6:
	setp.ge.u32 	%p14, %r5, %r9;
	setp.lt.s32 	%p15, %r1, 0;
	or.pred  	%p16, %p15, %p14;
	@%p16 bra 	$L__BB0_8;
	ld.global.u8 	%rs4, [%rd3];
	setp.ne.s16 	%p17, %rs4, 0;
	@%p17 bra 	$L__BB0_5;
$L__BB0_8:
	setp.ge.u32 	%p18, %r5, %r9;
	add.s32 	%r19, %r1, 1;
	setp.gt.s32 	%p19, %r1, -2;
	setp.lt.s32 	%p20, %r19, %r7;
	and.pred  	%p2, %p19, %p20;
	not.pred 	%p21, %p2;
	or.pred  	%p22, %p21, %p18;
	@%p22 bra 	$L__BB0_10;
	ld.global.u8 	%rs5, [%rd3];
	setp.ne.s16 	%p23, %rs5, 0;
	@%p23 bra 	$L__BB0_5;
$L__BB0_10:
	add.s32 	%r6, %r16, 1;
	setp.ge.u32 	%p24, %r6, %r9;
	cvt.s64.s32 	%rd12, %r7;
	add.s64 	%rd4, %rd2, %rd12;
	or.pred  	%p26, %p11, %p24;
	@%p26 bra 	$L__BB0_12;
	ld.global.u8 	%rs6, [%rd4];
	setp.ne.s16 	%p27, %rs6, 0;
	@%p27 bra 	$L__BB0_5;
$L__BB0_12:
	setp.ge.u32 	%p28, %r6, %r9;
	setp.lt.s32 	%p29, %r1, 0;
	or.pred  	%p30, %p29, %p28;
	@%p30 bra 	$L__BB0_14;
	ld.global.u8 	%rs7, [%rd4];
	setp.ne.s16 	%p31, %rs7, 0;
	@%p31 bra 	$L__BB0_5;
$L__BB0_14:
	setp.ge.u32 	%p32, %r6, %r9;
	or.pred  	%p34, %p21, %p32;
	@%p34 bra 	$L__BB0_16;
	ld.global.u8 	%rs8, [%rd4];
	setp.ne.s16 	%p35, %rs8, 0;
	@%p35 bra 	$L__BB0_5;
$L__BB0_16:
	ret;

}


// ===== COMPILED SASS (sm_100) =====

	.target	sm_100

	.elftype	@"ET_EXEC"


//--------------------- .note.nv.tkinfo           --------------------------
	.section	.note.nv.tkinfo,"",@"SHT_NOTE"
	.sectionflags	@"SHF_NOTE_NV_TKINFO"
	.tkinfo
        /*0018*/ 	.word	0x00000002
        /*0030*/ 	.string	""
        /*0030*/ 	.string	"ptxas"
        /*0030*/ 	.string	"Cuda compilation tools, release 13.0, V13.0.88"
        /*0030*/ 	.string	"Build cuda_13.0.r13.0/compiler.36424714_0"
        /*0030*/ 	.string	"-arch sm_100 -m 64 "



//--------------------- .note.nv.cuinfo           --------------------------
	.section	.note.nv.cuinfo,"",@"SHT_NOTE"
	.sectionflags	@"SHF_NOTE_NV_CUINFO"
        /*0018*/ 	.short	0x0002
        /*001a*/ 	.short	0x0064
        /*001c*/ 	.short	0x0082
	.zero		2


//--------------------- .nv.info                  --------------------------
	.section	.nv.info,"",@"SHT_CUDA_INFO"
	.align	4


	//----- nvinfo : EIATTR_REGCOUNT
	.align		4
        /*0000*/ 	.byte	0x04, 0x2f
        /*0002*/ 	.short	(.L_2 - .L_1)
	.align		4
.L_1:
        /*0004*/ 	.word	index@(_Z25hysteresis_reconstructionPK3labPbS2_iil)
        /*0008*/ 	.word	0x0000000e


	//----- nvinfo : EIATTR_FRAME_SIZE
	.align		4
.L_2:
        /*000c*/ 	.byte	0x04, 0x11
        /*000e*/ 	.short	(.L_4 - .L_3)
	.align		4
.L_3:
        /*0010*/ 	.word	index@(_Z25hysteresis_reconstructionPK3labPbS2_iil)
        /*0014*/ 	.word	0x00000000


	//----- nvinfo : EIATTR_MIN_STACK_SIZE
	.align		4
.L_4:
        /*0018*/ 	.byte	0x04, 0x12
        /*001a*/ 	.short	(.L_6 - .L_5)
	.align		4
.L_5:
        /*001c*/ 	.word	index@(_Z25hysteresis_reconstructionPK3labPbS2_iil)
        /*0020*/ 	.word	0x00000000
.L_6:


//--------------------- .nv.compat                --------------------------
	.section	.nv.compat,"",@"SHT_CUDA_COMPAT_INFO"
	.align	4
        /*0000*/ 	.byte	0x02, 0x09, 0x00, 0x00, 0x02, 0x02, 0x01, 0x00, 0x02, 0x05, 0x05, 0x00, 0x03, 0x07, 0x01, 0x01
        /*0010*/ 	.byte	0x02, 0x03, 0x00, 0x00, 0x02, 0x06, 0x01, 0x00, 0x04, 0x0b, 0x08, 0x00, 0x09, 0x00, 0x00, 0x00
        /*0020*/ 	.byte	0x00, 0x00, 0x00, 0x00


//--------------------- .nv.info._Z25hysteresis_reconstructionPK3labPbS2_iil --------------------------
	.section	.nv.info._Z25hysteresis_reconstructionPK3labPbS2_iil,"",@"SHT_CUDA_INFO"
	.sectionflags	@""
	.align	4


	//----- nvinfo : EIATTR_CUDA_API_VERSION
	.align		4
        /*0000*/ 	.byte	0x04, 0x37
        /*0002*/ 	.short	(.L_8 - .L_7)
.L_7:
        /*0004*/ 	.word	0x00000082


	//----- nvinfo : EIATTR_KPARAM_INFO
	.align		4
.L_8:
        /*0008*/ 	.byte	0x04, 0x17
        /*000a*/ 	.short	(.L_10 - .L_9)
.L_9:
        /*000c*/ 	.word	0x00000000
        /*0010*/ 	.short	0x0005
        /*0012*/ 	.short	0x0020
        /*0014*/ 	.byte	0x00, 0xf0, 0x21, 0x00


	//----- nvinfo : EIATTR_KPARAM_INFO
	.align		4
.L_10:
        /*0018*/ 	.byte	0x04, 0x17
        /*001a*/ 	.short	(.L_12 - .L_11)
.L_11:
        /*001c*/ 	.word	0x00000000
        /*0020*/ 	.short	0x0004
        /*0022*/ 	.short	0x001c
        /*0024*/ 	.byte	0x00, 0xf0, 0x11, 0x00


	//----- nvinfo : EIATTR_KPARAM_INFO
	.align		4
.L_12:
        /*0028*/ 	.byte	0x04, 0x17
        /*002a*/ 	.short	(.L_14 - .L_13)
.L_13:
        /*002c*/ 	.word	0x00000000
        /*0030*/ 	.short	0x0003
        /*0032*/ 	.short	0x0018
        /*0034*/ 	.byte	0x00, 0xf0, 0x11, 0x00


	//----- nvinfo : EIATTR_KPARAM_INFO
	.align		4
.L_14:
        /*0038*/ 	.byte	0x04, 0x17
        /*003a*/ 	.short	(.L_16 - .L_15)
.L_15:
        /*003c*/ 	.word	0x00000000
        /*0040*/ 	.short	0x0002
        /*0042*/ 	.short	0x0010
        /*0044*/ 	.byte	0x00, 0xf5, 0x21, 0x00


	//----- nvinfo : EIATTR_KPARAM_INFO
	.align		4
.L_16:
        /*0048*/ 	.byte	0x04, 0x17
        /*004a*/ 	.short	(.L_18 - .L_17)
.L_17:
        /*004c*/ 	.word	0x00000000
        /*0050*/ 	.short	0x0001
        /*0052*/ 	.short	0x0008
        /*0054*/ 	.byte	0x00, 0xf5, 0x21, 0x00


	//----- nvinfo : EIATTR_KPARAM_INFO
	.align		4
.L_18:
        /*0058*/ 	.byte	0x04, 0x17
        /*005a*/ 	.short	(.L_20 - .L_19)
.L_19:
        /*005c*/ 	.word	0x00000000
        /*0060*/ 	.short	0x0000
        /*0062*/ 	.short	0x0000
        /*0064*/ 	.byte	0x00, 0xf5, 0x21, 0x00


	//----- nvinfo : EIATTR_SPARSE_MMA_MASK
	.align		4
.L_20:
        /*0068*/ 	.byte	0x03, 0x50
        /*006a*/ 	.short	0x0000


	//----- nvinfo : EIATTR_MAXREG_COUNT
	.align		4
        /*006c*/ 	.byte	0x03, 0x1b
        /*006e*/ 	.short	0x00ff


	//----- nvinfo : EIATTR_MERCURY_ISA_VERSION
	.align		4
        /*0070*/ 	.byte	0x03, 0x5f
        /*0072*/ 	.short	0x0101


	//----- nvinfo : EIATTR_VRC_CTA_INIT_COUNT
	.align		4
        /*0074*/ 	.byte	0x02, 0x4a
	.zero		1
	.zero		1


	//----- nvinfo : EIATTR_EXIT_INSTR_OFFSETS
	.align		4
        /*0078*/ 	.byte	0x04, 0x1c
        /*007a*/ 	.short	(.L_22 - .L_21)


	//   ....[0]....
.L_21:
        /*007c*/ 	.word	0x000000c0


	//   ....[1]....
        /*0080*/ 	.word	0x00000150


	//   ....[2]....
        /*0084*/ 	.word	0x000001b0


	//   ....[3]....
        /*0088*/ 	.word	0x00000550


	//   ....[4]....
        /*008c*/ 	.word	0x00000580


	//   ....[5]....
        /*0090*/ 	.word	0x000005f0


	//----- nvinfo : EIATTR_CRS_STACK_SIZE
	.align		4
.L_22:
        /*0094*/ 	.byte	0x04, 0x1e
        /*0096*/ 	.short	(.L_24 - .L_23)
.L_23:
        /*0098*/ 	.word	0x00000000


	//----- nvinfo : EIATTR_CBANK_PARAM_SIZE
	.align		4
.L_24:
        /*009c*/ 	.byte	0x03, 0x19
        /*009e*/ 	.short	0x0028


	//----- nvinfo : EIATTR_PARAM_CBANK
	.align		4
        /*00a0*/ 	.byte	0x04, 0x0a
        /*00a2*/ 	.short	(.L_26 - .L_25)
	.align		4
.L_25:
        /*00a4*/ 	.word	index@(.nv.constant0._Z25hysteresis_reconstructionPK3labPbS2_iil)
        /*00a8*/ 	.short	0x0380
        /*00aa*/ 	.short	0x0028


	//----- nvinfo : EIATTR_SW_WAR
	.align		4
.L_26:
        /*00ac*/ 	.byte	0x04, 0x36
        /*00ae*/ 	.short	(.L_28 - .L_27)
.L_27:
        /*00b0*/ 	.word	0x00000008
.L_28:


//--------------------- .nv.callgraph             --------------------------
	.section	.nv.callgraph,"",@"SHT_CUDA_CALLGRAPH"
	.align	4
	.sectionentsize	8
	.align		4
        /*0000*/ 	.word	0x00000000
	.align		4
        /*0004*/ 	.word	0xffffffff
	.align		4
        /*0008*/ 	.word	0x00000000
	.align		4
        /*000c*/ 	.word	0xfffffffe
	.align		4
        /*0010*/ 	.word	0x00000000
	.align		4
        /*0014*/ 	.word	0xfffffffd
	.align		4
        /*0018*/ 	.word	0x00000000
	.align		4
        /*001c*/ 	.word	0xfffffffc


//--------------------- .nv.constant4             --------------------------
	.section	.nv.constant4,"a",@progbits
	.align	8
	.align		8
.nv.constant4:
        /*0000*/ 	.dword	has_changed


//--------------------- .text._Z25hysteresis_reconstructionPK3labPbS2_iil --------------------------
	.section	.text._Z25hysteresis_reconstructionPK3labPbS2_iil,"ax",@progbits
	.align	128
        .global         _Z25hysteresis_reconstructionPK3labPbS2_iil
        .type           _Z25hysteresis_reconstructionPK3labPbS2_iil,@function
        .size           _Z25hysteresis_reconstructionPK3labPbS2_iil,(.L_x_13 - _Z25hysteresis_reconstructionPK3labPbS2_iil)
        .other          _Z25hysteresis_reconstructionPK3labPbS2_iil,@"STO_CUDA_ENTRY STV_DEFAULT"
_Z25hysteresis_reconstructionPK3labPbS2_iil:
.text._Z25hysteresis_reconstructionPK3labPbS2_iil:
[----:B------:R-:W-:Y:S01]  /*0000*/  LDC R1, c[0x0][0x37c] ;  /* 0x0000df00ff017b82 */ /* 0x000fe20000000800 */
[----:B------:R-:W0:Y:S07]  /*0010*/  S2R R3, SR_TID.Y ;  /* 0x0000000000037919 */ /* 0x000e2e0000002200 */
[----:B------:R-:W1:Y:S01]  /*0020*/  LDC R9, c[0x0][0x360] ;  /* 0x0000d800ff097b82 */ /* 0x000e620000000800 */
[----:B------:R-:W1:Y:S07]  /*0030*/  S2R R2, SR_TID.X ;  /* 0x0000000000027919 */ /* 0x000e6e0000002100 */
[----:B------:R-:W0:Y:S08]  /*0040*/  S2UR UR5, SR_CTAID.Y ;  /* 0x00000000000579c3 */ /* 0x000e300000002600 */
[----:B------:R-:W0:Y:S08]  /*0050*/  LDC R0, c[0x0][0x364] ;  /* 0x0000d900ff007b82 */ /* 0x000e300000000800 */
[----:B------:R-:W1:Y:S08]  /*0060*/  S2UR UR4, SR_CTAID.X ;  /* 0x00000000000479c3 */ /* 0x000e700000002500 */
[----:B------:R-:W2:Y:S01]  /*0070*/  LDC.64 R4, c[0x0][0x398] ;  /* 0x0000e600ff047b82 */ /* 0x000ea20000000a00 */
[----:B0-----:R-:W-:-:S02]  /*0080*/  IMAD R0, R0, UR5, R3 ;  /* 0x0000000500007c24 */ /* 0x001fc4000f8e0203 */
[----:B-1----:R-:W-:-:S03]  /*0090*/  IMAD R9, R9, UR4, R2 ;  /* 0x0000000409097c24 */ /* 0x002fc6000f8e0202 */
[----:B--2---:R-:W-:-:S04]  /*00a0*/  ISETP.GE.AND P0, PT, R0, R5, PT ;  /* 0x000000050000720c */ /* 0x004fc80003f06270 */
[----:B------:R-:W-:-:S13]  /*00b0*/  ISETP.GE.OR P0, PT, R9, R4, P0 ;  /* 0x000000040900720c */ /* 0x000fda0000706670 */
[----:B------:R-:W-:Y:S05]  /*00c0*/  @P0 EXIT ;  /* 0x000000000000094d */ /* 0x000fea0003800000 */
[----:B------:R-:W0:Y:S01]  /*00d0*/  LDCU.64 UR6, c[0x0][0x390] ;  /* 0x00007200ff0677ac */ /* 0x000e220008000a00 */
[----:B------:R-:W-:Y:S01]  /*00e0*/  IMAD R6, R0, R4, R9 ;  /* 0x0000000400067224 */ /* 0x000fe200078e0209 */
[----:B------:R-:W1:Y:S04]  /*00f0*/  LDCU.64 UR4, c[0x0][0x358] ;  /* 0x00006b00ff0477ac */ /* 0x000e680008000a00 */
[----:B------:R-:W-:Y:S02]  /*0100*/  SHF.R.S32.HI R8, RZ, 0x1f, R6 ;  /* 0x0000001fff087819 */ /* 0x000fe40000011406 */
[----:B0-----:R-:W-:-:S04]  /*0110*/  IADD3 R2, P0, PT, R6, UR6, RZ ;  /* 0x0000000606027c10 */ /* 0x001fc8000ff1e0ff */
[----:B------:R-:W-:-:S05]  /*0120*/  IADD3.X R3, PT, PT, R8, UR7, RZ, P0, !PT ;  /* 0x0000000708037c10 */ /* 0x000fca00087fe4ff */
[----:B-1----:R-:W2:Y:S02]  /*0130*/  LDG.E.U8 R7, desc[UR4][R2.64] ;  /* 0x0000000402077981 */ /* 0x002ea4000c1e1100 */
[----:B--2---:R-:W-:-:S13]  /*0140*/  ISETP.NE.AND P0, PT, R7, RZ, PT ;  /* 0x000000ff0700720c */ /* 0x004fda0003f05270 */
[----:B------:R-:W-:Y:S05]  /*0150*/  @P0 EXIT ;  /* 0x000000000000094d */ /* 0x000fea0003800000 */
[----:B------:R-:W0:Y:S02]  /*0160*/  LDCU.64 UR8, c[0x0][0x388] ;  /* 0x00007100ff0877ac */ /* 0x000e240008000a00 */
[----:B0-----:R-:W-:-:S04]  /*0170*/  IADD3 R6, P0, PT, R6, UR8, RZ ;  /* 0x0000000806067c10 */ /* 0x001fc8000ff1e0ff */
[----:B------:R-:W-:-:S05]  /*0180*/  IADD3.X R7, PT, PT, R8, UR9, RZ, P0, !PT ;  /* 0x0000000908077c10 */ /* 0x000fca00087fe4ff */
[----:B------:R-:W2:Y:S02]  /*0190*/  LDG.E.U8 R6, desc[UR4][R6.64] ;  /* 0x0000000406067981 */ /* 0x000ea4000c1e1100 */
[----:B--2---:R-:W-:-:S13]  /*01a0*/  ISETP.NE.AND P0, PT, R6, RZ, PT ;  /* 0x000000ff0600720c */ /* 0x004fda0003f05270 */
[----:B------:R-:W-:Y:S05]  /*01b0*/  @!P0 EXIT ;  /* 0x000000000000894d */ /* 0x000fea0003800000 */
[CC--:B------:R-:W-:Y:S01]  /*01c0*/  ISETP.GT.AND P0, PT, R9.reuse, R4.reuse, PT ;  /* 0x000000040900720c */ /* 0x0c0fe20003f04270 */
[C---:B------:R-:W-:Y:S01]  /*01d0*/  VIADD R8, R0.reuse, 0xffffffff ;  /* 0xffffffff00087836 */ /* 0x040fe20000000000 */
[----:B------:R-:W-:Y:S01]  /*01e0*/  BSSY.RECONVERGENT B1, `(.L_x_0) ;  /* 0x000003b000017945 */ /* 0x000fe20003800200 */
[----:B------:R-:W-:Y:S01]  /*01f0*/  IMAD R6, R0, R4, -R4 ;  /* 0x0000000400067224 */ /* 0x000fe200078e0a04 */
[C---:B------:R-:W-:Y:S02]  /*0200*/  ISETP.GT.AND P0, PT, R9.reuse, RZ, !P0 ;  /* 0x000000ff0900720c */ /* 0x040fe40004704270 */
[----:B------:R-:W-:Y:S01]  /*0210*/  BSSY.RELIABLE B0, `(.L_x_1) ;  /* 0x000000a000007945 */ /* 0x000fe20003800100 */
[----:B------:R-:W-:Y:S01]  /*0220*/  IMAD.IADD R7, R9, 0x1, R6 ;  /* 0x0000000109077824 */ /* 0x000fe200078e0206 */
[----:B------:R-:W-:-:S04]  /*0230*/  ISETP.GE.U32.OR P1, PT, R8, R5, !P0 ;  /* 0x000000050800720c */ /* 0x000fc80004726470 */
[----:B------:R-:W-:-:S04]  /*0240*/  IADD3 R6, P2, PT, R7, UR6, RZ ;  /* 0x0000000607067c10 */ /* 0x000fc8000ff5e0ff */
[----:B------:R-:W-:-:S05]  /*0250*/  LEA.HI.X.SX32 R7, R7, UR7, 0x1, P2 ;  /* 0x0000000707077c11 */ /* 0x000fca00090f0eff */
[----:B------:R-:W-:Y:S05]  /*0260*/  @P1 BRA `(.L_x_2) ;  /* 0x0000000000101947 */ /* 0x000fea0003800000 */
[----:B------:R-:W2:Y:S02]  /*0270*/  LDG.E.U8 R10, desc[UR4][R6.64] ;  /* 0x00000004060a7981 */ /* 0x000ea4000c1e1100 */
[----:B--2---:R-:W-:-:S13]  /*0280*/  ISETP.NE.AND P1, PT, R10, RZ, PT ;  /* 0x000000ff0a00720c */ /* 0x004fda0003f25270 */
[----:B------:R-:W-:Y:S05]  /*0290*/  @P1 BREAK.RELIABLE B0 ;  /* 0x0000000000001942 */ /* 0x000fea0003800100 */
[----:B------:R-:W-:Y:S05]  /*02a0*/  @P1 BRA `(.L_x_3) ;  /* 0x0000000000b81947 */ /* 0x000fea0003800000 */
.L_x_2:
[----:B------:R-:W-:Y:S05]  /*02b0*/  BSYNC.RELIABLE B0 ;  /* 0x0000000000007941 */ /* 0x000fea0003800100 */
.L_x_1:
[----:B------:R-:W-:Y:S01]  /*02c0*/  ISETP.GE.U32.AND P1, PT, R8, R5, PT ;  /* 0x000000050800720c */ /* 0x000fe20003f26070 */
[----:B------:R-:W-:Y:S03]  /*02d0*/  BSSY.RELIABLE B2, `(.L_x_4) ;  /* 0x0000007000027945 */ /* 0x000fe60003800100 */
[----:B------:R-:W-:-:S13]  /*02e0*/  ISETP.LT.OR P1, PT, R9, RZ, P1 ;  /* 0x000000ff0900720c */ /* 0x000fda0000f21670 */
[----:B------:R-:W-:Y:S05]  /*02f0*/  @P1 BRA `(.L_x_5) ;  /* 0x0000000000101947 */ /* 0x000fea0003800000 */
[----:B------:R-:W2:Y:S02]  /*0300*/  LDG.E.U8 R10, desc[UR4][R6.64] ;  /* 0x00000004060a7981 */ /* 0x000ea4000c1e1100 */
[----:B--2---:R-:W-:-:S13]  /*0310*/  ISETP.NE.AND P1, PT, R10, RZ, PT ;  /* 0x000000ff0a00720c */ /* 0x004fda0003f25270 */
[----:B------:R-:W-:Y:S05]  /*0320*/  @P1 BREAK.RELIABLE B2 ;  /* 0x0000000000021942 */ /* 0x000fea0003800100 */
[----:B------:R-:W-:Y:S05]  /*0330*/  @P1 BRA `(.L_x_3) ;  /* 0x0000000000941947 */ /* 0x000fea0003800000 */
.L_x_5:
[----:B------:R-:W-:Y:S05]  /*0340*/  BSYNC.RELIABLE B2 ;  /* 0x0000000000027941 */ /* 0x000fea0003800100 */
.L_x_4:
[----:B------:R-:W-:Y:S01]  /*0350*/  VIADD R11, R9, 0x1 ;  /* 0x00000001090b7836 */ /* 0x000fe20000000000 */
[----:B------:R-:W-:Y:S04]  /*0360*/  BSSY.RELIABLE B2, `(.L_x_6) ;  /* 0x0000009000027945 */ /* 0x000fe80003800100 */
[----:B------:R-:W-:-:S04]  /*0370*/  ISETP.GE.AND P1, PT, R11, R4, PT ;  /* 0x000000040b00720c */ /* 0x000fc80003f26270 */
[----:B------:R-:W-:-:S04]  /*0380*/  ISETP.GT.AND P1, PT, R9, -0x2, !P1 ;  /* 0xfffffffe0900780c */ /* 0x000fc80004f24270 */
[----:B------:R-:W-:-:S13]  /*0390*/  ISETP.GE.U32.OR P2, PT, R8, R5, !P1 ;  /* 0x000000050800720c */ /* 0x000fda0004f46470 */
[----:B------:R-:W-:Y:S05]  /*03a0*/  @P2 BRA `(.L_x_7) ;  /* 0x0000000000102947 */ /* 0x000fea0003800000 */
[----:B------:R-:W2:Y:S02]  /*03b0*/  LDG.E.U8 R6, desc[UR4][R6.64] ;  /* 0x0000000406067981 */ /* 0x000ea4000c1e1100 */
[----:B--2---:R-:W-:-:S13]  /*03c0*/  ISETP.NE.AND P2, PT, R6, RZ, PT ;  /* 0x000000ff0600720c */ /* 0x004fda0003f45270 */
[----:B------:R-:W-:Y:S05]  /*03d0*/  @P2 BREAK.RELIABLE B2 ;  /* 0x0000000000022942 */ /* 0x000fea0003800100 */
[----:B------:R-:W-:Y:S05]  /*03e0*/  @P2 BRA `(.L_x_3) ;  /* 0x0000000000682947 */ /* 0x000fea0003800000 */
.L_x_7:
[----:B------:R-:W-:Y:S05]  /*03f0*/  BSYNC.RELIABLE B2 ;  /* 0x0000000000027941 */ /* 0x000fea0003800100 */
.L_x_6:
[----:B------:R-:W-:Y:S01]  /*0400*/  VIADD R0, R0, 0x1 ;  /* 0x0000000100007836 */ /* 0x000fe20000000000 */
[----:B------:R-:W-:Y:S01]  /*0410*/  IADD3 R6, P2, PT, R2, R4, RZ ;  /* 0x0000000402067210 */ /* 0x000fe20007f5e0ff */
[----:B------:R-:W-:Y:S03]  /*0420*/  BSSY.RELIABLE B2, `(.L_x_8) ;  /* 0x0000008000027945 */ /* 0x000fe60003800100 */
[----:B------:R-:W-:Y:S02]  /*0430*/  ISETP.GE.U32.OR P0, PT, R0, R5, !P0 ;  /* 0x000000050000720c */ /* 0x000fe40004706470 */
[----:B------:R-:W-:-:S11]  /*0440*/  LEA.HI.X.SX32 R7, R4, R3, 0x1, P2 ;  /* 0x0000000304077211 */ /* 0x000fd600010f0eff */
[----:B------:R-:W-:Y:S05]  /*0450*/  @P0 BRA `(.L_x_9) ;  /* 0x0000000000100947 */ /* 0x000fea0003800000 */
[----:B------:R-:W2:Y:S02]  /*0460*/  LDG.E.U8 R4, desc[UR4][R6.64] ;  /* 0x0000000406047981 */ /* 0x000ea4000c1e1100 */
[----:B--2---:R-:W-:-:S13]  /*0470*/  ISETP.NE.AND P0, PT, R4, RZ, PT ;  /* 0x000000ff0400720c */ /* 0x004fda0003f05270 */
[----:B------:R-:W-:Y:S05]  /*0480*/  @P0 BREAK.RELIABLE B2 ;  /* 0x0000000000020942 */ /* 0x000fea0003800100 */
[----:B------:R-:W-:Y:S05]  /*0490*/  @P0 BRA `(.L_x_3) ;  /* 0x00000000003c0947 */ /* 0x000fea0003800000 */
.L_x_9:
[----:B------:R-:W-:Y:S05]  /*04a0*/  BSYNC.RELIABLE B2 ;  /* 0x0000000000027941 */ /* 0x000fea0003800100 */
.L_x_8:
        /* <DEDUP_REMOVED lines=8> */
.L_x_11:
[----:B------:R-:W-:Y:S05]  /*0530*/  BSYNC.RELIABLE B2 ;  /* 0x0000000000027941 */ /* 0x000fea0003800100 */
.L_x_10:
[----:B------:R-:W-:-:S13]  /*0540*/  ISETP.GE.U32.OR P1, PT, R0, R5, !P1 ;  /* 0x000000050000720c */ /* 0x000fda0004f26470 */
[----:B------:R-:W-:Y:S05]  /*0550*/  @P1 EXIT ;  /* 0x000000000000194d */ /* 0x000fea0003800000 */
[----:B------:R-:W2:Y:S02]  /*0560*/  LDG.E.U8 R6, desc[UR4][R6.64] ;  /* 0x0000000406067981 */ /* 0x000ea4000c1e1100 */
[----:B--2---:R-:W-:-:S13]  /*0570*/  ISETP.NE.AND P0, PT, R6, RZ, PT ;  /* 0x000000ff0600720c */ /* 0x004fda0003f05270 */
[----:B------:R-:W-:Y:S05]  /*0580*/  @!P0 EXIT ;  /* 0x000000000000894d */ /* 0x000fea0003800000 */
.L_x_3:
[----:B------:R-:W-:Y:S05]  /*0590*/  BSYNC.RECONVERGENT B1 ;  /* 0x0000000000017941 */ /* 0x000fea0003800200 */
.L_x_0:
[----:B------:R-:W-:Y:S05]  /*05a0*/  WARPSYNC.ALL ;  /* 0x0000000000007948 */ /* 0x000fea0003800000 */
[----:B------:R-:W0:Y:S01]  /*05b0*/  LDC.64 R4, c[0x4][RZ] ;  /* 0x01000000ff047b82 */ /* 0x000e220000000a00 */
[----:B------:R-:W-:-:S05]  /*05c0*/  IMAD.MOV.U32 R0, RZ, RZ, 0x1 ;  /* 0x00000001ff007424 */ /* 0x000fca00078e00ff */
[----:B------:R-:W-:Y:S04]  /*05d0*/  STG.E.U8 desc[UR4][R2.64], R0 ;  /* 0x0000000002007986 */ /* 0x000fe8000c101104 */
[----:B0-----:R-:W-:Y:S01]  /*05e0*/  STG.E.U8 desc[UR4][R4.64], R0 ;  /* 0x0000000004007986 */ /* 0x001fe2000c101104 */
[----:B------:R-:W-:Y:S05]  /*05f0*/  EXIT ;  /* 0x000000000000794d */ /* 0x000fea0003800000 */
.L_x_12:
[----:B------:R-:W-:-:S00]  /*0600*/  BRA `(.L_x_12) ;  /* 0xfffffffc00fc7947 */ /* 0x000fc0000383ffff */
[----:B------:R-:W-:-:S00]  /*0610*/  NOP ;  /* 0x0000000000007918 */ /* 0x000fc00000000000 */
        /* <DEDUP_REMOVED lines=14> */
.L_x_13:


//--------------------- .nv.shared.reserved.0     --------------------------
	.section	.nv.shared.reserved.0,"aw",@nobits
	.weak		__nv_reservedSMEM_offset_0_alias
	.size		__nv_reservedSMEM_offset_0_alias, 0, 64
	.other		__nv_reservedSMEM_offset_0_alias,@"STO_CUDA_RESERVED_SHARED STV_DEFAULT"
__nv_reservedSMEM_offset_0_alias:
	.zero		0
	.zero		64


//--------------------- .nv.global                --------------------------
	.section	.nv.global,"aw",@nobits
.nv.global:
	.type		has_changed,@object
	.size		has_changed,(.L_0 - has_changed)
has_changed:
	.zero		1
.L_0:


//--------------------- .nv.constant0._Z25hysteresis_reconstructionPK3labPbS2_iil --------------------------
	.section	.nv.constant0._Z25hysteresis_reconstructionPK3labPbS2_iil,"a",@progbits
	.sectionflags	@""
	.align	4
.nv.constant0._Z25hysteresis_reconstructionPK3labPbS2_iil:
	.zero		936


//--------------------- SYMBOLS --------------------------

	.type		.nv.reservedSmem.offset0,@object
	.size		.nv.reservedSmem.offset0,0x4
